	.target	sm_100a

	.elftype	@"ET_EXEC"


//--------------------- .note.nv.tkinfo           --------------------------
	.section	.note.nv.tkinfo,"",@"SHT_NOTE"
	.sectionflags	@"SHF_NOTE_NV_TKINFO"
	.tkinfo
        /*0018*/ 	.word	0x00000002
        /*0030*/ 	.string	""
        /*0030*/ 	.string	"ptxas"
        /*0030*/ 	.string	"Cuda compilation tools, release 13.0, V13.0.88"
        /*0030*/ 	.string	"Build cuda_13.0.r13.0/compiler.36424714_0"
        /*0030*/ 	.string	"-arch sm_100a -m 64 "



//--------------------- .note.nv.cuinfo           --------------------------
	.section	.note.nv.cuinfo,"",@"SHT_NOTE"
	.sectionflags	@"SHF_NOTE_NV_CUINFO"
        /*0018*/ 	.short	0x0002
        /*001a*/ 	.short	0x0064
        /*001c*/ 	.short	0x0082
	.zero		2


//--------------------- .nv.info                  --------------------------
	.section	.nv.info,"",@"SHT_CUDA_INFO"
	.align	4


	//----- nvinfo : EIATTR_REGCOUNT
	.align		4
        /*0000*/ 	.byte	0x04, 0x2f
        /*0002*/ 	.short	(.L_1 - .L_0)
	.align		4
.L_0:
        /*0004*/ 	.word	index@(_Z25multi_tensor_apply_kernelI18TensorListMetadataILi3ELb0EEN18transformer_engine26multi_tensor_compute_scale30ComputeScaleAndScaleInvFunctorEJfbfEEvlPViT_T0_DpT1_)
        /*0008*/ 	.word	0x00000012


	//----- nvinfo : EIATTR_FRAME_SIZE
	.align		4
.L_1:
        /*000c*/ 	.byte	0x04, 0x11
        /*000e*/ 	.short	(.L_3 - .L_2)
	.align		4
.L_2:
        /*0010*/ 	.word	index@($__internal_1_$__cuda_sm3x_div_rn_noftz_f32_slowpath)
        /*0014*/ 	.word	0x00000000


	//----- nvinfo : EIATTR_FRAME_SIZE
	.align		4
.L_3:
        /*0018*/ 	.byte	0x04, 0x11
        /*001a*/ 	.short	(.L_5 - .L_4)
	.align		4
.L_4:
        /*001c*/ 	.word	index@($__internal_0_$__cuda_sm20_rcp_rn_f32_slowpath)
        /*0020*/ 	.word	0x00000000


	//----- nvinfo : EIATTR_FRAME_SIZE
	.align		4
.L_5:
        /*0024*/ 	.byte	0x04, 0x11
        /*0026*/ 	.short	(.L_7 - .L_6)
	.align		4
.L_6:
        /*0028*/ 	.word	index@(_Z25multi_tensor_apply_kernelI18TensorListMetadataILi3ELb0EEN18transformer_engine26multi_tensor_compute_scale30ComputeScaleAndScaleInvFunctorEJfbfEEvlPViT_T0_DpT1_)
        /*002c*/ 	.word	0x00000000


	//----- nvinfo : EIATTR_MIN_STACK_SIZE
	.align		4
.L_7:
        /*0030*/ 	.byte	0x04, 0x12
        /*0032*/ 	.short	(.L_9 - .L_8)
	.align		4
.L_8:
        /*0034*/ 	.word	index@(_Z25multi_tensor_apply_kernelI18TensorListMetadataILi3ELb0EEN18transformer_engine26multi_tensor_compute_scale30ComputeScaleAndScaleInvFunctorEJfbfEEvlPViT_T0_DpT1_)
        /*0038*/ 	.word	0x00000000
.L_9:


//--------------------- .nv.compat                --------------------------
	.section	.nv.compat,"",@"SHT_CUDA_COMPAT_INFO"
	.align	4
        /*0000*/ 	.byte	0x02, 0x09, 0x01, 0x00, 0x02, 0x02, 0x01, 0x00, 0x02, 0x05, 0x05, 0x00, 0x03, 0x07, 0x01, 0x01
        /*0010*/ 	.byte	0x02, 0x03, 0x00, 0x00, 0x02, 0x06, 0x01, 0x00, 0x04, 0x0b, 0x08, 0x00, 0x01, 0x00, 0x00, 0x00
        /*0020*/ 	.byte	0x00, 0x00, 0x00, 0x00


//--------------------- .nv.info._Z25multi_tensor_apply_kernelI18TensorListMetadataILi3ELb0EEN18transformer_engine26multi_tensor_compute_scale30ComputeScaleAndScaleInvFunctorEJfbfEEvlPViT_T0_DpT1_ --------------------------
	.section	.nv.info._Z25multi_tensor_apply_kernelI18TensorListMetadataILi3ELb0EEN18transformer_engine26multi_tensor_compute_scale30ComputeScaleAndScaleInvFunctorEJfbfEEvlPViT_T0_DpT1_,"",@"SHT_CUDA_INFO"
	.sectionflags	@""
	.align	4


	//----- nvinfo : EIATTR_CUDA_API_VERSION
	.align		4
        /*0000*/ 	.byte	0x04, 0x37
        /*0002*/ 	.short	(.L_11 - .L_10)
.L_10:
        /*0004*/ 	.word	0x00000082


	//----- nvinfo : EIATTR_KPARAM_INFO
	.align		4
.L_11:
        /*0008*/ 	.byte	0x04, 0x17
        /*000a*/ 	.short	(.L_13 - .L_12)
.L_12:
        /*000c*/ 	.word	0x00000000
        /*0010*/ 	.short	0x0006
        /*0012*/ 	.short	0x0ba4
        /*0014*/ 	.byte	0x00, 0xf0, 0x11, 0x00


	//----- nvinfo : EIATTR_KPARAM_INFO
	.align		4
.L_13:
        /*0018*/ 	.byte	0x04, 0x17
        /*001a*/ 	.short	(.L_15 - .L_14)
.L_14:
        /*001c*/ 	.word	0x00000000
        /*0020*/ 	.short	0x0005
        /*0022*/ 	.short	0x0ba0
        /*0024*/ 	.byte	0x00, 0xf0, 0x05, 0x00


	//----- nvinfo : EIATTR_KPARAM_INFO
	.align		4
.L_15:
        /*0028*/ 	.byte	0x04, 0x17
        /*002a*/ 	.short	(.L_17 - .L_16)
.L_16:
        /*002c*/ 	.word	0x00000000
        /*0030*/ 	.short	0x0004
        /*0032*/ 	.short	0x0b9c
        /*0034*/ 	.byte	0x00, 0xf0, 0x11, 0x00


	//----- nvinfo : EIATTR_KPARAM_INFO
	.align		4
.L_17:
        /*0038*/ 	.byte	0x04, 0x17
        /*003a*/ 	.short	(.L_19 - .L_18)
.L_18:
        /*003c*/ 	.word	0x00000000
        /*0040*/ 	.short	0x0003
        /*0042*/ 	.short	0x0b98
        /*0044*/ 	.byte	0x00, 0xf0, 0x05, 0x00


	//----- nvinfo : EIATTR_KPARAM_INFO
	.align		4
.L_19:
        /*0048*/ 	.byte	0x04, 0x17
        /*004a*/ 	.short	(.L_21 - .L_20)
.L_20:
        /*004c*/ 	.word	0x00000000
        /*0050*/ 	.short	0x0002
        /*0052*/ 	.short	0x0010
        /*0054*/ 	.byte	0x00, 0xf0, 0x21, 0x2e


	//----- nvinfo : EIATTR_KPARAM_INFO
	.align		4
.L_21:
        /*0058*/ 	.byte	0x04, 0x17
        /*005a*/ 	.short	(.L_23 - .L_22)
.L_22:
        /*005c*/ 	.word	0x00000000
        /*0060*/ 	.short	0x0001
        /*0062*/ 	.short	0x0008
        /*0064*/ 	.byte	0x00, 0xf5, 0x21, 0x00


	//----- nvinfo : EIATTR_KPARAM_INFO
	.align		4
.L_23:
        /*0068*/ 	.byte	0x04, 0x17
        /*006a*/ 	.short	(.L_25 - .L_24)
.L_24:
        /*006c*/ 	.word	0x00000000
        /*0070*/ 	.short	0x0000
        /*0072*/ 	.short	0x0000
        /*0074*/ 	.byte	0x00, 0xf0, 0x21, 0x00


	//----- nvinfo : EIATTR_SPARSE_MMA_MASK
	.align		4
.L_25:
        /*0078*/ 	.byte	0x03, 0x50
        /*007a*/ 	.short	0x0000


	//----- nvinfo : EIATTR_MAXREG_COUNT
	.align		4
        /*007c*/ 	.byte	0x03, 0x1b
        /*007e*/ 	.short	0x00ff


	//----- nvinfo : EIATTR_MERCURY_ISA_VERSION
	.align		4
        /*0080*/ 	.byte	0x03, 0x5f
        /*0082*/ 	.short	0x0101


	//----- nvinfo : EIATTR_VRC_CTA_INIT_COUNT
	.align		4
        /*0084*/ 	.byte	0x02, 0x4a
	.zero		1
	.zero		1


	//----- nvinfo : EIATTR_EXIT_INSTR_OFFSETS
	.align		4
        /*0088*/ 	.byte	0x04, 0x1c
        /*008a*/ 	.short	(.L_27 - .L_26)


	//   ....[0]....
.L_26:
        /*008c*/ 	.word	0x00000120


	//   ....[1]....
        /*0090*/ 	.word	0x000005e0


	//   ....[2]....
        /*0094*/ 	.word	0x00000970


	//----- nvinfo : EIATTR_CRS_STACK_SIZE
	.align		4
.L_27:
        /*0098*/ 	.byte	0x04, 0x1e
        /*009a*/ 	.short	(.L_29 - .L_28)
.L_28:
        /*009c*/ 	.word	0x00000000


	//----- nvinfo : EIATTR_CBANK_PARAM_SIZE
	.align		4
.L_29:
        /*00a0*/ 	.byte	0x03, 0x19
        /*00a2*/ 	.short	0x0ba8


	//----- nvinfo : EIATTR_PARAM_CBANK
	.align		4
        /*00a4*/ 	.byte	0x04, 0x0a
        /*00a6*/ 	.short	(.L_31 - .L_30)
	.align		4
.L_30:
        /*00a8*/ 	.word	index@(.nv.constant0._Z25multi_tensor_apply_kernelI18TensorListMetadataILi3ELb0EEN18transformer_engine26multi_tensor_compute_scale30ComputeScaleAndScaleInvFunctorEJfbfEEvlPViT_T0_DpT1_)
        /*00ac*/ 	.short	0x0380
        /*00ae*/ 	.short	0x0ba8


	//----- nvinfo : EIATTR_SW_WAR
	.align		4
.L_31:
        /*00b0*/ 	.byte	0x04, 0x36
        /*00b2*/ 	.short	(.L_33 - .L_32)
.L_32:
        /*00b4*/ 	.word	0x00000008
.L_33:


//--------------------- .nv.callgraph             --------------------------
	.section	.nv.callgraph,"",@"SHT_CUDA_CALLGRAPH"
	.align	4
	.sectionentsize	8
	.align		4
        /*0000*/ 	.word	0x00000000
	.align		4
        /*0004*/ 	.word	0xffffffff
	.align		4
        /*0008*/ 	.word	0x00000000
	.align		4
        /*000c*/ 	.word	0xfffffffe
	.align		4
        /*0010*/ 	.word	0x00000000
	.align		4
        /*0014*/ 	.word	0xfffffffd
	.align		4
        /*0018*/ 	.word	0x00000000
	.align		4
        /*001c*/ 	.word	0xfffffffc


//--------------------- .text._Z25multi_tensor_apply_kernelI18TensorListMetadataILi3ELb0EEN18transformer_engine26multi_tensor_compute_scale30ComputeScaleAndScaleInvFunctorEJfbfEEvlPViT_T0_DpT1_ --------------------------
	.section	.text._Z25multi_tensor_apply_kernelI18TensorListMetadataILi3ELb0EEN18transformer_engine26multi_tensor_compute_scale30ComputeScaleAndScaleInvFunctorEJfbfEEvlPViT_T0_DpT1_,"ax",@progbits
	.align	128
        .global         _Z25multi_tensor_apply_kernelI18TensorListMetadataILi3ELb0EEN18transformer_engine26multi_tensor_compute_scale30ComputeScaleAndScaleInvFunctorEJfbfEEvlPViT_T0_DpT1_
        .type           _Z25multi_tensor_apply_kernelI18TensorListMetadataILi3ELb0EEN18transformer_engine26multi_tensor_compute_scale30ComputeScaleAndScaleInvFunctorEJfbfEEvlPViT_T0_DpT1_,@function
        .size           _Z25multi_tensor_apply_kernelI18TensorListMetadataILi3ELb0EEN18transformer_engine26multi_tensor_compute_scale30ComputeScaleAndScaleInvFunctorEJfbfEEvlPViT_T0_DpT1_,(.L_x_36 - _Z25multi_tensor_apply_kernelI18TensorListMetadataILi3ELb0EEN18transformer_engine26multi_tensor_compute_scale30ComputeScaleAndScaleInvFunctorEJfbfEEvlPViT_T0_DpT1_)
        .other          _Z25multi_tensor_apply_kernelI18TensorListMetadataILi3ELb0EEN18transformer_engine26multi_tensor_compute_scale30ComputeScaleAndScaleInvFunctorEJfbfEEvlPViT_T0_DpT1_,@"STO_CUDA_ENTRY STV_DEFAULT"
_Z25multi_tensor_apply_kernelI18TensorListMetadataILi3ELb0EEN18transformer_engine26multi_tensor_compute_scale30ComputeScaleAndScaleInvFunctorEJfbfEEvlPViT_T0_DpT1_:
.text._Z25multi_tensor_apply_kernelI18TensorListMetadataILi3ELb0EEN18transformer_engine26multi_tensor_compute_scale30ComputeScaleAndScaleInvFunctorEJfbfEEvlPViT_T0_DpT1_:
[----:B------:R-:W-:Y:S08]  /*0000*/  LDC R1, c[0x0][0x37c] ;  /* 0x0000df00ff017b82 */ /* 0x000ff00000000800 */
[----:B------:R-:W0:Y:S01]  /*0010*/  S2UR UR4, SR_CTAID.X ;  /* 0x00000000000479c3 */ /* 0x000e220000002500 */
[----:B------:R-:W1:Y:S01]  /*0020*/  LDCU UR8, c[0x0][0x380] ;  /* 0x00007000ff0877ac */ /* 0x000e620008000800 */
[----:B------:R-:W2:Y:S01]  /*0030*/  S2R R4, SR_TID.X ;  /* 0x0000000000047919 */ /* 0x000ea20000002100 */
[----:B0-----:R-:W0:Y:S01]  /*0040*/  LDCU.U8 UR5, c[0x0][UR4+0x8d0] ;  /* 0x00011a00040577ac */ /* 0x001e220008000000 */
[----:B------:R-:W-:-:S04]  /*0050*/  UIADD3 UR6, UPT, UPT, UR4, 0x10, URZ ;  /* 0x0000001004067890 */ /* 0x000fc8000fffe0ff */
[----:B------:R-:W-:Y:S02]  /*0060*/  UIMAD UR4, UR4, 0x3, UR6 ;  /* 0x00000003040478a4 */ /* 0x000fe4000f8e0206 */
[----:B0-----:R-:W-:-:S10]  /*0070*/  USHF.L.U32 UR6, UR5, 0x2, URZ ;  /* 0x0000000205067899 */ /* 0x001fd400080006ff */
[----:B------:R-:W1:Y:S02]  /*0080*/  LDCU UR4, c[0x0][UR4+0xa00] ;  /* 0x00014000040477ac */ /* 0x000e640008000800 */
[----:B------:R-:W0:Y:S01]  /*0090*/  LDCU UR6, c[0x0][UR6+0x810] ;  /* 0x00010200060677ac */ /* 0x000e220008000800 */
[----:B-1----:R-:W-:-:S04]  /*00a0*/  UIMAD UR7, UR4, UR8, URZ ;  /* 0x00000008040772a4 */ /* 0x002fc8000f8e02ff */
[----:B0-----:R-:W-:-:S04]  /*00b0*/  UIADD3 UR6, UPT, UPT, UR6, -UR7, URZ ;  /* 0x8000000706067290 */ /* 0x001fc8000fffe0ff */
[----:B------:R-:W-:-:S04]  /*00c0*/  UISETP.LT.AND UP0, UPT, UR6, UR8, UPT ;  /* 0x000000080600728c */ /* 0x000fc8000bf01270 */
[----:B------:R-:W-:-:S06]  /*00d0*/  USEL UR4, UR6, UR8, UP0 ;  /* 0x0000000806047287 */ /* 0x000fcc0008000000 */
[----:B--2---:R-:W-:Y:S01]  /*00e0*/  ISETP.LT.AND P0, PT, R4, UR4, PT ;  /* 0x0000000404007c0c */ /* 0x004fe2000bf01270 */
[----:B------:R-:W-:Y:S02]  /*00f0*/  UMOV UR4, 0x10 ;  /* 0x0000001000047882 */ /* 0x000fe40000000000 */
[----:B------:R-:W-:-:S04]  /*0100*/  UIMAD UR4, UR5, 0x4, UR4 ;  /* 0x00000004050478a4 */ /* 0x000fc8000f8e0204 */
[----:B------:R-:W-:-:S06]  /*0110*/  ULEA UR4, UR5, UR4, 0x2 ;  /* 0x0000000405047291 */ /* 0x000fcc000f8e10ff */
[----:B------:R-:W-:Y:S06]  /*0120*/  @!P0 EXIT ;  /* 0x000000000000894d */ /* 0x000fec0003800000 */
[----:B------:R-:W0:Y:S01]  /*0130*/  LDCU.U8 UR9, c[0x0][0xf20] ;  /* 0x0001e400ff0977ac */ /* 0x000e220008000000 */
[----:B------:R-:W1:Y:S01]  /*0140*/  LDC R0, c[0x0][0xf1c] ;  /* 0x0003c700ff007b82 */ /* 0x000e620000000800 */
[----:B------:R-:W-:Y:S01]  /*0150*/  UISETP.LT.U32.AND UP0, UPT, UR6, UR8, UPT ;  /* 0x000000080600728c */ /* 0x000fe2000bf01070 */
[----:B------:R-:W2:Y:S03]  /*0160*/  LDCU.64 UR10, c[0x0][UR4+0x380] ;  /* 0x00007000040a77ac */ /* 0x000ea60008000a00 */
[----:B------:R-:W-:Y:S01]  /*0170*/  USEL UR6, UR6, UR8, UP0 ;  /* 0x0000000806067287 */ /* 0x000fe20008000000 */
[----:B------:R-:W3:Y:S01]  /*0180*/  LDCU.64 UR12, c[0x0][UR4+0x500] ;  /* 0x0000a000040c77ac */ /* 0x000ee20008000a00 */
[----:B------:R-:W4:Y:S01]  /*0190*/  LDCU.64 UR4, c[0x0][UR4+0x680] ;  /* 0x0000d000040477ac */ /* 0x000f220008000a00 */
[----:B0-----:R-:W-:Y:S01]  /*01a0*/  UPRMT UR9, UR9, 0x8880, URZ ;  /* 0x0000888009097896 */ /* 0x001fe200080000ff */
[----:B------:R-:W0:Y:S01]  /*01b0*/  LDCU UR14, c[0x0][0x360] ;  /* 0x00006c00ff0e77ac */ /* 0x000e220008000800 */
[----:B------:R-:W0:Y:S05]  /*01c0*/  LDCU.64 UR16, c[0x0][0x358] ;  /* 0x00006b00ff1077ac */ /* 0x000e2a0008000a00 */
[----:B------:R-:W-:Y:S01]  /*01d0*/  UMOV UR8, UR9 ;  /* 0x0000000900087c82 */ /* 0x000fe20008000000 */
[----:B------:R-:W0:Y:S01]  /*01e0*/  LDCU UR18, c[0x0][0xf24] ;  /* 0x0001e480ff1277ac */ /* 0x000e220008000800 */
[----:B------:R-:W-:Y:S01]  /*01f0*/  UISETP.NE.AND UP0, UPT, UR8, URZ, UPT ;  /* 0x000000ff0800728c */ /* 0x000fe2000bf05270 */
[----:B------:R-:W0:Y:S01]  /*0200*/  LDCU UR20, c[0x0][0xf24] ;  /* 0x0001e480ff1477ac */ /* 0x000e220008000800 */
[----:B------:R-:W0:Y:S01]  /*0210*/  LDCU UR19, c[0x0][0xf1c] ;  /* 0x0001e380ff1377ac */ /* 0x000e220008000800 */
[----:B------:R-:W0:Y:S01]  /*0220*/  LDCU UR21, c[0x0][0xf1c] ;  /* 0x0001e380ff1577ac */ /* 0x000e220008000800 */
[----:B------:R-:W-:-:S05]  /*0230*/  USHF.R.S32.HI UR15, URZ, 0x1f, UR7 ;  /* 0x0000001fff0f7899 */ /* 0x000fca0008011407 */
[----:B--234-:R-:W-:Y:S07]  /*0240*/  BRA.U !UP0, `(.L_x_0) ;  /* 0x0000000108e87547 */ /* 0x01cfee000b800000 */
[----:B------:R-:W-:Y:S01]  /*0250*/  BSSY.RECONVERGENT B0, `(.L_x_1) ;  /* 0x0000038000007945 */ /* 0x000fe20003800200 */
.L_x_9:
[----:B------:R-:W-:-:S04]  /*0260*/  IADD3 R5, P0, PT, R4, UR7, RZ ;  /* 0x0000000704057c10 */ /* 0x000fc8000ff1e0ff */
[----:B------:R-:W-:Y:S01]  /*0270*/  LEA.HI.X.SX32 R2, R4, UR15, 0x1, P0 ;  /* 0x0000000f04027c11 */ /* 0x000fe200080f0eff */
[----:B--2---:R-:W-:-:S03]  /*0280*/  IMAD.SHL.U32 R6, R5, 0x4, RZ ;  /* 0x0000000405067824 */ /* 0x004fc600078e00ff */
[----:B------:R-:W-:Y:S02]  /*0290*/  SHF.L.U64.HI R5, R5, 0x2, R2 ;  /* 0x0000000205057819 */ /* 0x000fe40000010202 */
[----:B------:R-:W-:-:S04]  /*02a0*/  IADD3 R2, P0, PT, R6, UR10, RZ ;  /* 0x0000000a06027c10 */ /* 0x000fc8000ff1e0ff */
[----:B------:R-:W-:-:S05]  /*02b0*/  IADD3.X R3, PT, PT, R5, UR11, RZ, P0, !PT ;  /* 0x0000000b05037c10 */ /* 0x000fca00087fe4ff */
[----:B0-----:R-:W2:Y:S01]  /*02c0*/  LDG.E R2, desc[UR16][R2.64] ;  /* 0x0000001002027981 */ /* 0x001ea2000c1e1900 */
[----:B------:R-:W-:Y:S01]  /*02d0*/  VIADD R4, R4, UR14 ;  /* 0x0000000e04047c36 */ /* 0x000fe20008000000 */
[----:B------:R-:W-:Y:S01]  /*02e0*/  BSSY.RECONVERGENT B1, `(.L_x_2) ;  /* 0x0000019000017945 */ /* 0x000fe20003800200 */
[----:B------:R-:W-:-:S03]  /*02f0*/  IMAD.MOV.U32 R9, RZ, RZ, 0x3f800000 ;  /* 0x3f800000ff097424 */ /* 0x000fc600078e00ff */
[----:B------:R-:W-:Y:S02]  /*0300*/  ISETP.GE.AND P2, PT, R4, UR6, PT ;  /* 0x0000000604007c0c */ /* 0x000fe4000bf46270 */
[----:B--2---:R-:W-:-:S04]  /*0310*/  FSETP.GEU.AND P0, PT, R2, UR18, PT ;  /* 0x0000001202007c0b */ /* 0x004fc8000bf0e000 */
[----:B------:R-:W-:-:S04]  /*0320*/  FSEL R7, R2, UR18, P0 ;  /* 0x0000001202077c08 */ /* 0x000fc80008000000 */
[----:B------:R-:W-:-:S04]  /*0330*/  FSETP.NEU.AND P0, PT, R7, RZ, PT ;  /* 0x000000ff0700720b */ /* 0x000fc80003f0d000 */
[----:B------:R-:W-:-:S13]  /*0340*/  FSETP.EQU.OR P0, PT, |R7|, +INF , !P0 ;  /* 0x7f8000000700780b */ /* 0x000fda000470a600 */
[----:B------:R-:W-:Y:S05]  /*0350*/  @P0 BRA `(.L_x_3) ;  /* 0x0000000000440947 */ /* 0x000fea0003800000 */
[----:B------:R-:W0:Y:S01]  /*0360*/  MUFU.RCP R2, R7 ;  /* 0x0000000700027308 */ /* 0x000e220000001000 */
[----:B------:R-:W-:Y:S01]  /*0370*/  IMAD.U32 R10, RZ, RZ, UR19 ;  /* 0x00000013ff0a7e24 */ /* 0x000fe2000f8e00ff */
[----:B------:R-:W-:Y:S06]  /*0380*/  BSSY.RECONVERGENT B2, `(.L_x_4) ;  /* 0x000000b000027945 */ /* 0x000fec0003800200 */
[----:B------:R-:W2:Y:S01]  /*0390*/  FCHK P0, R10, R7 ;  /* 0x000000070a007302 */ /* 0x000ea20000000000 */
[----:B0-----:R-:W-:-:S04]  /*03a0*/  FFMA R3, -R7, R2, 1 ;  /* 0x3f80000007037423 */ /* 0x001fc80000000102 */
[----:B------:R-:W-:-:S04]  /*03b0*/  FFMA R2, R2, R3, R2 ;  /* 0x0000000302027223 */ /* 0x000fc80000000002 */
[----:B------:R-:W-:-:S04]  /*03c0*/  FFMA R3, R2, UR19, RZ ;  /* 0x0000001302037c23 */ /* 0x000fc800080000ff */
[----:B------:R-:W-:-:S04]  /*03d0*/  FFMA R8, -R7, R3, UR19 ;  /* 0x0000001307087e23 */ /* 0x000fc80008000103 */
[----:B------:R-:W-:Y:S01]  /*03e0*/  FFMA R2, R2, R8, R3 ;  /* 0x0000000802027223 */ /* 0x000fe20000000003 */
[----:B--2---:R-:W-:Y:S06]  /*03f0*/  @!P0 BRA `(.L_x_5) ;  /* 0x00000000000c8947 */ /* 0x004fec0003800000 */
[----:B------:R-:W-:Y:S01]  /*0400*/  IMAD.MOV.U32 R3, RZ, RZ, R7 ;  /* 0x000000ffff037224 */ /* 0x000fe200078e0007 */
[----:B------:R-:W-:-:S07]  /*0410*/  MOV R8, 0x430 ;  /* 0x0000043000087802 */ /* 0x000fce0000000f00 */
[----:B-1----:R-:W-:Y:S05]  /*0420*/  CALL.REL.NOINC `($__internal_1_$__cuda_sm3x_div_rn_noftz_f32_slowpath) ;  /* 0x0000000800287944 */ /* 0x002fea0003c00000 */
.L_x_5:
[----:B------:R-:W-:Y:S05]  /*0430*/  BSYNC.RECONVERGENT B2 ;  /* 0x0000000000027941 */ /* 0x000fea0003800200 */
.L_x_4:
[----:B------:R-:W-:-:S04]  /*0440*/  FSETP.NEU.AND P0, PT, |R2|, +INF , PT ;  /* 0x7f8000000200780b */ /* 0x000fc80003f0d200 */
[----:B------:R-:W-:-:S04]  /*0450*/  FSEL R2, R2, 3.40282346638528859812e+38, P0 ;  /* 0x7f7fffff02027808 */ /* 0x000fc80000000000 */
[----:B------:R-:W-:-:S07]  /*0460*/  LOP3.LUT R9, R2, 0xff800000, RZ, 0xc0, !PT ;  /* 0xff80000002097812 */ /* 0x000fce00078ec0ff */
.L_x_3:
[----:B------:R-:W-:Y:S05]  /*0470*/  BSYNC.RECONVERGENT B1 ;  /* 0x0000000000017941 */ /* 0x000fea0003800200 */
.L_x_2:
[C---:B------:R-:W-:Y:S01]  /*0480*/  IADD3 R2, P0, PT, R6.reuse, UR12, RZ ;  /* 0x0000000c06027c10 */ /* 0x040fe2000ff1e0ff */
[----:B------:R-:W-:Y:S01]  /*0490*/  VIADD R7, R9, 0x1800000 ;  /* 0x0180000009077836 */ /* 0x000fe20000000000 */
[----:B------:R-:W-:Y:S01]  /*04a0*/  IADD3 R6, P1, PT, R6, UR4, RZ ;  /* 0x0000000406067c10 */ /* 0x000fe2000ff3e0ff */
[----:B------:R-:W-:Y:S01]  /*04b0*/  BSSY.RECONVERGENT B1, `(.L_x_6) ;  /* 0x000000f000017945 */ /* 0x000fe20003800200 */
[----:B------:R-:W-:Y:S02]  /*04c0*/  IADD3.X R3, PT, PT, R5, UR13, RZ, P0, !PT ;  /* 0x0000000d05037c10 */ /* 0x000fe400087fe4ff */
[----:B------:R-:W-:-:S03]  /*04d0*/  LOP3.LUT R7, R7, 0x7f800000, RZ, 0xc0, !PT ;  /* 0x7f80000007077812 */ /* 0x000fc600078ec0ff */
[----:B------:R0:W-:Y:S01]  /*04e0*/  STG.E desc[UR16][R2.64], R9 ;  /* 0x0000000902007986 */ /* 0x0001e2000c101910 */
[----:B------:R-:W-:Y:S02]  /*04f0*/  ISETP.GT.U32.AND P0, PT, R7, 0x1ffffff, PT ;  /* 0x01ffffff0700780c */ /* 0x000fe40003f04070 */
[----:B------:R-:W-:-:S11]  /*0500*/  IADD3.X R7, PT, PT, R5, UR5, RZ, P1, !PT ;  /* 0x0000000505077c10 */ /* 0x000fd60008ffe4ff */
[----:B0-----:R-:W-:Y:S05]  /*0510*/  @P0 BRA `(.L_x_7) ;  /* 0x0000000000100947 */ /* 0x001fea0003800000 */
[----:B------:R-:W-:Y:S01]  /*0520*/  IMAD.MOV.U32 R2, RZ, RZ, R9 ;  /* 0x000000ffff027224 */ /* 0x000fe200078e0009 */
[----:B------:R-:W-:-:S07]  /*0530*/  MOV R8, 0x550 ;  /* 0x0000055000087802 */ /* 0x000fce0000000f00 */
[----:B-1----:R-:W-:Y:S05]  /*0540*/  CALL.REL.NOINC `($__internal_0_$__cuda_sm20_rcp_rn_f32_slowpath) ;  /* 0x00000004000c7944 */ /* 0x002fea0003c00000 */
[----:B------:R-:W-:Y:S05]  /*0550*/  BRA `(.L_x_8) ;  /* 0x0000000000107947 */ /* 0x000fea0003800000 */
.L_x_7:
[----:B------:R-:W0:Y:S02]  /*0560*/  MUFU.RCP R2, R9 ;  /* 0x0000000900027308 */ /* 0x000e240000001000 */
[----:B0-----:R-:W-:-:S04]  /*0570*/  FFMA R3, R2, R9, -1 ;  /* 0xbf80000002037423 */ /* 0x001fc80000000009 */
[----:B------:R-:W-:-:S04]  /*0580*/  FADD.FTZ R3, -R3, -RZ ;  /* 0x800000ff03037221 */ /* 0x000fc80000010100 */
[----:B------:R-:W-:-:S07]  /*0590*/  FFMA R3, R2, R3, R2 ;  /* 0x0000000302037223 */ /* 0x000fce0000000002 */
.L_x_8:
[----:B------:R-:W-:Y:S05]  /*05a0*/  BSYNC.RECONVERGENT B1 ;  /* 0x0000000000017941 */ /* 0x000fea0003800200 */
.L_x_6:
[----:B------:R2:W-:Y:S01]  /*05b0*/  STG.E desc[UR16][R6.64], R3 ;  /* 0x0000000306007986 */ /* 0x0005e2000c101910 */
[----:B------:R-:W-:Y:S05]  /*05c0*/  @!P2 BRA `(.L_x_9) ;  /* 0xfffffffc0024a947 */ /* 0x000fea000383ffff */
[----:B------:R-:W-:Y:S05]  /*05d0*/  BSYNC.RECONVERGENT B0 ;  /* 0x0000000000007941 */ /* 0x000fea0003800200 */
.L_x_1:
[----:B------:R-:W-:Y:S05]  /*05e0*/  EXIT ;  /* 0x000000000000794d */ /* 0x000fea0003800000 */
.L_x_0:
[----:B------:R-:W-:Y:S01]  /*05f0*/  BSSY.RECONVERGENT B0, `(.L_x_10) ;  /* 0x0000037000007945 */ /* 0x000fe20003800200 */
.L_x_18:
        /* <DEDUP_REMOVED lines=29> */
.L_x_14:
[----:B------:R-:W-:Y:S05]  /*07d0*/  BSYNC.RECONVERGENT B2 ;  /* 0x0000000000027941 */ /* 0x000fea0003800200 */
.L_x_13:
[----:B------:R-:W-:-:S04]  /*07e0*/  FSETP.NEU.AND P0, PT, |R2|, +INF , PT ;  /* 0x7f8000000200780b */ /* 0x000fc80003f0d200 */
[----:B------:R-:W-:-:S09]  /*07f0*/  FSEL R9, R2, 3.40282346638528859812e+38, P0 ;  /* 0x7f7fffff02097808 */ /* 0x000fd20000000000 */
.L_x_12:
[----:B------:R-:W-:Y:S05]  /*0800*/  BSYNC.RECONVERGENT B1 ;  /* 0x0000000000017941 */ /* 0x000fea0003800200 */
.L_x_11:
        /* <DEDUP_REMOVED lines=14> */
.L_x_16:
[----:B------:R-:W0:Y:S02]  /*08f0*/  MUFU.RCP R2, R9 ;  /* 0x0000000900027308 */ /* 0x000e240000001000 */
[----:B0-----:R-:W-:-:S04]  /*0900*/  FFMA R3, R2, R9, -1 ;  /* 0xbf80000002037423 */ /* 0x001fc80000000009 */
[----:B------:R-:W-:-:S04]  /*0910*/  FADD.FTZ R3, -R3, -RZ ;  /* 0x800000ff03037221 */ /* 0x000fc80000010100 */
[----:B------:R-:W-:-:S07]  /*0920*/  FFMA R3, R2, R3, R2 ;  /* 0x0000000302037223 */ /* 0x000fce0000000002 */
.L_x_17:
[----:B------:R-:W-:Y:S05]  /*0930*/  BSYNC.RECONVERGENT B1 ;  /* 0x0000000000017941 */ /* 0x000fea0003800200 */
.L_x_15:
[----:B------:R2:W-:Y:S01]  /*0940*/  STG.E desc[UR16][R6.64], R3 ;  /* 0x0000000306007986 */ /* 0x0005e2000c101910 */
[----:B------:R-:W-:Y:S05]  /*0950*/  @!P2 BRA `(.L_x_18) ;  /* 0xfffffffc0028a947 */ /* 0x000fea000383ffff */
[----:B------:R-:W-:Y:S05]  /*0960*/  BSYNC.RECONVERGENT B0 ;  /* 0x0000000000007941 */ /* 0x000fea0003800200 */
.L_x_10:
[----:B------:R-:W-:Y:S05]  /*0970*/  EXIT ;  /* 0x000000000000794d */ /* 0x000fea0003800000 */
        .weak           $__internal_0_$__cuda_sm20_rcp_rn_f32_slowpath
        .type           $__internal_0_$__cuda_sm20_rcp_rn_f32_slowpath,@function
        .size           $__internal_0_$__cuda_sm20_rcp_rn_f32_slowpath,($__internal_1_$__cuda_sm3x_div_rn_noftz_f32_slowpath - $__internal_0_$__cuda_sm20_rcp_rn_f32_slowpath)
$__internal_0_$__cuda_sm20_rcp_rn_f32_slowpath:
[----:B------:R-:W-:Y:S01]  /*0980*/  IMAD.SHL.U32 R3, R2, 0x2, RZ ;  /* 0x0000000202037824 */ /* 0x000fe200078e00ff */
[----:B------:R-:W-:Y:S04]  /*0990*/  BSSY.RECONVERGENT B2, `(.L_x_19) ;  /* 0x0000030000027945 */ /* 0x000fe80003800200 */
[----:B------:R-:W-:-:S04]  /*09a0*/  SHF.R.U32.HI R11, RZ, 0x18, R3 ;  /* 0x00000018ff0b7819 */ /* 0x000fc80000011603 */
[----:B------:R-:W-:-:S13]  /*09b0*/  ISETP.NE.U32.AND P0, PT, R11, RZ, PT ;  /* 0x000000ff0b00720c */ /* 0x000fda0003f05070 */
[----:B------:R-:W-:Y:S05]  /*09c0*/  @P0 BRA `(.L_x_20) ;  /* 0x0000000000280947 */ /* 0x000fea0003800000 */
[----:B------:R-:W-:-:S05]  /*09d0*/  IMAD.SHL.U32 R3, R2, 0x2, RZ ;  /* 0x0000000202037824 */ /* 0x000fca00078e00ff */
[----:B------:R-:W-:-:S13]  /*09e0*/  ISETP.NE.AND P0, PT, R3, RZ, PT ;  /* 0x000000ff0300720c */ /* 0x000fda0003f05270 */
[----:B------:R-:W-:Y:S01]  /*09f0*/  @P0 FFMA R9, R2, 1.84467440737095516160e+19, RZ ;  /* 0x5f80000002090823 */ /* 0x000fe200000000ff */
[----:B------:R-:W-:Y:S08]  /*0a00*/  @!P0 MUFU.RCP R5, R2 ;  /* 0x0000000200058308 */ /* 0x000ff00000001000 */
[----:B------:R-:W0:Y:S02]  /*0a10*/  @P0 MUFU.RCP R10, R9 ;  /* 0x00000009000a0308 */ /* 0x000e240000001000 */
[----:B0-----:R-:W-:-:S04]  /*0a20*/  @P0 FFMA R3, R9, R10, -1 ;  /* 0xbf80000009030423 */ /* 0x001fc8000000000a */
[----:B------:R-:W-:-:S04]  /*0a30*/  @P0 FADD.FTZ R3, -R3, -RZ ;  /* 0x800000ff03030221 */ /* 0x000fc80000010100 */
[----:B------:R-:W-:-:S04]  /*0a40*/  @P0 FFMA R3, R10, R3, R10 ;  /* 0x000000030a030223 */ /* 0x000fc8000000000a */
[----:B------:R-:W-:Y:S01]  /*0a50*/  @P0 FFMA R5, R3, 1.84467440737095516160e+19, RZ ;  /* 0x5f80000003050823 */ /* 0x000fe200000000ff */
[----:B------:R-:W-:Y:S06]  /*0a60*/  BRA `(.L_x_21) ;  /* 0x0000000000887947 */ /* 0x000fec0003800000 */
.L_x_20:
[----:B------:R-:W-:-:S05]  /*0a70*/  VIADD R13, R11, 0xffffff03 ;  /* 0xffffff030b0d7836 */ /* 0x000fca0000000000 */
[----:B------:R-:W-:-:S13]  /*0a80*/  ISETP.GT.U32.AND P0, PT, R13, 0x1, PT ;  /* 0x000000010d00780c */ /* 0x000fda0003f04070 */
[----:B------:R-:W-:Y:S05]  /*0a90*/  @P0 BRA `(.L_x_22) ;  /* 0x0000000000780947 */ /* 0x000fea0003800000 */
[----:B------:R-:W-:Y:S01]  /*0aa0*/  LOP3.LUT R3, R2, 0x7fffff, RZ, 0xc0, !PT ;  /* 0x007fffff02037812 */ /* 0x000fe200078ec0ff */
[----:B------:R-:W-:-:S03]  /*0ab0*/  IMAD.MOV.U32 R12, RZ, RZ, 0x3 ;  /* 0x00000003ff0c7424 */ /* 0x000fc600078e00ff */
[----:B------:R-:W-:Y:S02]  /*0ac0*/  LOP3.LUT R3, R3, 0x3f800000, RZ, 0xfc, !PT ;  /* 0x3f80000003037812 */ /* 0x000fe400078efcff */
[----:B------:R-:W-:Y:S02]  /*0ad0*/  SHF.L.U32 R12, R12, R13, RZ ;  /* 0x0000000d0c0c7219 */ /* 0x000fe400000006ff */
[----:B------:R-:W0:Y:S02]  /*0ae0*/  MUFU.RCP R10, R3 ;  /* 0x00000003000a7308 */ /* 0x000e240000001000 */
[----:B0-----:R-:W-:-:S04]  /*0af0*/  FFMA R5, R3, R10, -1 ;  /* 0xbf80000003057423 */ /* 0x001fc8000000000a */
[----:B------:R-:W-:-:S04]  /*0b00*/  FADD.FTZ R5, -R5, -RZ ;  /* 0x800000ff05057221 */ /* 0x000fc80000010100 */
[CCC-:B------:R-:W-:Y:S01]  /*0b10*/  FFMA.RM R9, R10.reuse, R5.reuse, R10.reuse ;  /* 0x000000050a097223 */ /* 0x1c0fe2000000400a */
[----:B------:R-:W-:-:S04]  /*0b20*/  FFMA.RP R10, R10, R5, R10 ;  /* 0x000000050a0a7223 */ /* 0x000fc8000000800a */
[C---:B------:R-:W-:Y:S02]  /*0b30*/  LOP3.LUT R5, R9.reuse, 0x7fffff, RZ, 0xc0, !PT ;  /* 0x007fffff09057812 */ /* 0x040fe400078ec0ff */
[----:B------:R-:W-:Y:S02]  /*0b40*/  FSETP.NEU.FTZ.AND P0, PT, R9, R10, PT ;  /* 0x0000000a0900720b */ /* 0x000fe40003f1d000 */
[----:B------:R-:W-:Y:S02]  /*0b50*/  LOP3.LUT R5, R5, 0x800000, RZ, 0xfc, !PT ;  /* 0x0080000005057812 */ /* 0x000fe400078efcff */
[----:B------:R-:W-:Y:S02]  /*0b60*/  SEL R9, RZ, 0xffffffff, !P0 ;  /* 0xffffffffff097807 */ /* 0x000fe40004000000 */
[----:B------:R-:W-:-:S03]  /*0b70*/  LOP3.LUT R12, R12, R5, RZ, 0xc0, !PT ;  /* 0x000000050c0c7212 */ /* 0x000fc600078ec0ff */
[----:B------:R-:W-:Y:S01]  /*0b80*/  IMAD.MOV R10, RZ, RZ, -R9 ;  /* 0x000000ffff0a7224 */ /* 0x000fe200078e0a09 */
[----:B------:R-:W-:-:S04]  /*0b90*/  SHF.R.U32.HI R12, RZ, R13, R12 ;  /* 0x0000000dff0c7219 */ /* 0x000fc8000001160c */
[--C-:B------:R-:W-:Y:S01]  /*0ba0*/  LOP3.LUT P1, RZ, R10, R13, R5.reuse, 0xf8, !PT ;  /* 0x0000000d0aff7212 */ /* 0x100fe2000782f805 */
[----:B------:R-:W-:Y:S01]  /*0bb0*/  VIADD R10, R11, 0xffffff04 ;  /* 0xffffff040b0a7836 */ /* 0x000fe20000000000 */
[C---:B------:R-:W-:Y:S02]  /*0bc0*/  LOP3.LUT P0, RZ, R12.reuse, 0x1, RZ, 0xc0, !PT ;  /* 0x000000010cff7812 */ /* 0x040fe4000780c0ff */
[----:B------:R-:W-:Y:S02]  /*0bd0*/  LOP3.LUT P3, RZ, R12, 0x2, RZ, 0xc0, !PT ;  /* 0x000000020cff7812 */ /* 0x000fe4000786c0ff */
[----:B------:R-:W-:Y:S02]  /*0be0*/  SHF.R.U32.HI R5, RZ, R10, R5 ;  /* 0x0000000aff057219 */ /* 0x000fe40000011605 */
[----:B------:R-:W-:Y:S02]  /*0bf0*/  PLOP3.LUT P0, PT, P0, P1, P3, 0xe0, 0x0 ;  /* 0x000000000000781c */ /* 0x000fe40000703c30 */
[----:B------:R-:W-:-:S02]  /*0c00*/  LOP3.LUT P1, RZ, R2, 0x7fffff, RZ, 0xc0, !PT ;  /* 0x007fffff02ff7812 */ /* 0x000fc4000782c0ff */
[----:B------:R-:W-:-:S05]  /*0c10*/  SEL R3, RZ, 0x1, !P0 ;  /* 0x00000001ff037807 */ /* 0x000fca0004000000 */
[----:B------:R-:W-:-:S05]  /*0c20*/  IMAD.MOV R3, RZ, RZ, -R3 ;  /* 0x000000ffff037224 */ /* 0x000fca00078e0a03 */
[----:B------:R-:W-:-:S13]  /*0c30*/  ISETP.GE.AND P0, PT, R3, RZ, PT ;  /* 0x000000ff0300720c */ /* 0x000fda0003f06270 */
[----:B------:R-:W-:-:S04]  /*0c40*/  @!P0 VIADD R5, R5, 0x1 ;  /* 0x0000000105058836 */ /* 0x000fc80000000000 */
[----:B------:R-:W-:-:S05]  /*0c50*/  @!P1 IMAD.SHL.U32 R5, R5, 0x2, RZ ;  /* 0x0000000205059824 */ /* 0x000fca00078e00ff */
[----:B------:R-:W-:Y:S01]  /*0c60*/  LOP3.LUT R5, R5, 0x80000000, R2, 0xf8, !PT ;  /* 0x8000000005057812 */ /* 0x000fe200078ef802 */
[----:B------:R-:W-:Y:S06]  /*0c70*/  BRA `(.L_x_21) ;  /* 0x0000000000047947 */ /* 0x000fec0003800000 */
.L_x_22:
[----:B------:R0:W1:Y:S02]  /*0c80*/  MUFU.RCP R5, R2 ;  /* 0x0000000200057308 */ /* 0x0000640000001000 */
.L_x_21:
[----:B------:R-:W-:Y:S05]  /*0c90*/  BSYNC.RECONVERGENT B2 ;  /* 0x0000000000027941 */ /* 0x000fea0003800200 */
.L_x_19:
[----:B------:R-:W-:Y:S02]  /*0ca0*/  IMAD.MOV.U32 R9, RZ, RZ, 0x0 ;  /* 0x00000000ff097424 */ /* 0x000fe400078e00ff */
[----:B-1----:R-:W-:Y:S02]  /*0cb0*/  IMAD.MOV.U32 R3, RZ, RZ, R5 ;  /* 0x000000ffff037224 */ /* 0x002fe400078e0005 */
[----:B0-----:R-:W-:Y:S05]  /*0cc0*/  RET.REL.NODEC R8 `(_Z25multi_tensor_apply_kernelI18TensorListMetadataILi3ELb0EEN18transformer_engine26multi_tensor_compute_scale30ComputeScaleAndScaleInvFunctorEJfbfEEvlPViT_T0_DpT1_) ;  /* 0xfffffff008cc7950 */ /* 0x001fea0003c3ffff */
        .weak           $__internal_1_$__cuda_sm3x_div_rn_noftz_f32_slowpath
        .type           $__internal_1_$__cuda_sm3x_div_rn_noftz_f32_slowpath,@function
        .size           $__internal_1_$__cuda_sm3x_div_rn_noftz_f32_slowpath,(.L_x_36 - $__internal_1_$__cuda_sm3x_div_rn_noftz_f32_slowpath)
$__internal_1_$__cuda_sm3x_div_rn_noftz_f32_slowpath:
[----:B------:R-:W-:Y:S01]  /*0cd0*/  SHF.R.U32.HI R7, RZ, 0x17, R3 ;  /* 0x00000017ff077819 */ /* 0x000fe20000011603 */
[----:B------:R-:W-:Y:S01]  /*0ce0*/  BSSY.RECONVERGENT B3, `(.L_x_23) ;  /* 0x0000063000037945 */ /* 0x000fe20003800200 */
[--C-:B------:R-:W-:Y:S01]  /*0cf0*/  SHF.R.U32.HI R2, RZ, 0x17, R0.reuse ;  /* 0x00000017ff027819 */ /* 0x100fe20000011600 */
[----:B------:R-:W-:Y:S01]  /*0d00*/  IMAD.MOV.U32 R9, RZ, RZ, R0 ;  /* 0x000000ffff097224 */ /* 0x000fe200078e0000 */
[----:B------:R-:W-:Y:S02]  /*0d10*/  LOP3.LUT R15, R7, 0xff, RZ, 0xc0, !PT ;  /* 0x000000ff070f7812 */ /* 0x000fe400078ec0ff */
[----:B------:R-:W-:-:S03]  /*0d20*/  LOP3.LUT R2, R2, 0xff, RZ, 0xc0, !PT ;  /* 0x000000ff02027812 */ /* 0x000fc600078ec0ff */
[----:B------:R-:W-:Y:S02]  /*0d30*/  VIADD R11, R15, 0xffffffff ;  /* 0xffffffff0f0b7836 */ /* 0x000fe40000000000 */
[----:B------:R-:W-:-:S03]  /*0d40*/  VIADD R10, R2, 0xffffffff ;  /* 0xffffffff020a7836 */ /* 0x000fc60000000000 */
[----:B------:R-:W-:-:S04]  /*0d50*/  ISETP.GT.U32.AND P0, PT, R11, 0xfd, PT ;  /* 0x000000fd0b00780c */ /* 0x000fc80003f04070 */
[----:B------:R-:W-:-:S13]  /*0d60*/  ISETP.GT.U32.OR P0, PT, R10, 0xfd, P0 ;  /* 0x000000fd0a00780c */ /* 0x000fda0000704470 */
[----:B------:R-:W-:Y:S01]  /*0d70*/  @!P0 IMAD.MOV.U32 R7, RZ, RZ, RZ ;  /* 0x000000ffff078224 */ /* 0x000fe200078e00ff */
[----:B------:R-:W-:Y:S06]  /*0d80*/  @!P0 BRA `(.L_x_24) ;  /* 0x00000000005c8947 */ /* 0x000fec0003800000 */
[----:B------:R-:W-:Y:S02]  /*0d90*/  FSETP.GTU.FTZ.AND P0, PT, |R0|, +INF , PT ;  /* 0x7f8000000000780b */ /* 0x000fe40003f1c200 */
[----:B------:R-:W-:-:S04]  /*0da0*/  FSETP.GTU.FTZ.AND P1, PT, |R3|, +INF , PT ;  /* 0x7f8000000300780b */ /* 0x000fc80003f3c200 */
[----:B------:R-:W-:-:S13]  /*0db0*/  PLOP3.LUT P0, PT, P0, P1, PT, 0xf8, 0x8f ;  /* 0x00000000008f781c */ /* 0x000fda0000703f70 */
[----:B------:R-:W-:Y:S05]  /*0dc0*/  @P0 BRA `(.L_x_25) ;  /* 0x00000004004c0947 */ /* 0x000fea0003800000 */
[----:B------:R-:W-:-:S13]  /*0dd0*/  LOP3.LUT P0, RZ, R3, 0x7fffffff, R9, 0xc8, !PT ;  /* 0x7fffffff03ff7812 */ /* 0x000fda000780c809 */
[----:B------:R-:W-:Y:S05]  /*0de0*/  @!P0 BRA `(.L_x_26) ;  /* 0x00000004003c8947 */ /* 0x000fea0003800000 */
[C---:B------:R-:W-:Y:S02]  /*0df0*/  FSETP.NEU.FTZ.AND P3, PT, |R0|.reuse, +INF , PT ;  /* 0x7f8000000000780b */ /* 0x040fe40003f7d200 */
[----:B------:R-:W-:Y:S02]  /*0e00*/  FSETP.NEU.FTZ.AND P1, PT, |R3|, +INF , PT ;  /* 0x7f8000000300780b */ /* 0x000fe40003f3d200 */
[----:B------:R-:W-:-:S11]  /*0e10*/  FSETP.NEU.FTZ.AND P0, PT, |R0|, +INF , PT ;  /* 0x7f8000000000780b */ /* 0x000fd60003f1d200 */
[----:B------:R-:W-:Y:S05]  /*0e20*/  @!P1 BRA !P3, `(.L_x_26) ;  /* 0x00000004002c9947 */ /* 0x000fea0005800000 */
[----:B------:R-:W-:-:S04]  /*0e30*/  LOP3.LUT P3, RZ, R9, 0x7fffffff, RZ, 0xc0, !PT ;  /* 0x7fffffff09ff7812 */ /* 0x000fc8000786c0ff */
[----:B------:R-:W-:-:S13]  /*0e40*/  PLOP3.LUT P1, PT, P1, P3, PT, 0x2f, 0xf2 ;  /* 0x0000000000f2781c */ /* 0x000fda0000f26577 */
[----:B------:R-:W-:Y:S05]  /*0e50*/  @P1 BRA `(.L_x_27) ;  /* 0x0000000400181947 */ /* 0x000fea0003800000 */
[----:B------:R-:W-:-:S04]  /*0e60*/  LOP3.LUT P1, RZ, R3, 0x7fffffff, RZ, 0xc0, !PT ;  /* 0x7fffffff03ff7812 */ /* 0x000fc8000782c0ff */
[----:B------:R-:W-:-:S13]  /*0e70*/  PLOP3.LUT P0, PT, P0, P1, PT, 0x2f, 0xf2 ;  /* 0x0000000000f2781c */ /* 0x000fda0000702577 */
[----:B------:R-:W-:Y:S05]  /*0e80*/  @P0 BRA `(.L_x_28) ;  /* 0x0000000400000947 */ /* 0x000fea0003800000 */
[----:B------:R-:W-:Y:S02]  /*0e90*/  ISETP.GE.AND P0, PT, R10, RZ, PT ;  /* 0x000000ff0a00720c */ /* 0x000fe40003f06270 */
[----:B------:R-:W-:-:S11]  /*0ea0*/  ISETP.GE.AND P1, PT, R11, RZ, PT ;  /* 0x000000ff0b00720c */ /* 0x000fd60003f26270 */
[----:B------:R-:W-:Y:S02]  /*0eb0*/  @P0 IMAD.MOV.U32 R7, RZ, RZ, RZ ;  /* 0x000000ffff070224 */ /* 0x000fe400078e00ff */
[----:B------:R-:W-:Y:S01]  /*0ec0*/  @!P0 FFMA R9, R0, 1.84467440737095516160e+19, RZ ;  /* 0x5f80000000098823 */ /* 0x000fe200000000ff */
[----:B------:R-:W-:Y:S02]  /*0ed0*/  @!P0 IMAD.MOV.U32 R7, RZ, RZ, -0x40 ;  /* 0xffffffc0ff078424 */ /* 0x000fe400078e00ff */
[----:B------:R-:W-:Y:S02]  /*0ee0*/  @!P1 FFMA R3, R3, 1.84467440737095516160e+19, RZ ;  /* 0x5f80000003039823 */ /* 0x000fe400000000ff */
[----:B------:R-:W-:-:S07]  /*0ef0*/  @!P1 VIADD R7, R7, 0x40 ;  /* 0x0000004007079836 */ /* 0x000fce0000000000 */
.L_x_24:
[----:B------:R-:W-:Y:S01]  /*0f00*/  LEA R10, R15, 0xc0800000, 0x17 ;  /* 0xc08000000f0a7811 */ /* 0x000fe200078eb8ff */
[----:B------:R-:W-:Y:S04]  /*0f10*/  BSSY.RECONVERGENT B4, `(.L_x_29) ;  /* 0x0000036000047945 */ /* 0x000fe80003800200 */
[----:B------:R-:W-:Y:S02]  /*0f20*/  IMAD.IADD R3, R3, 0x1, -R10 ;  /* 0x0000000103037824 */ /* 0x000fe400078e0a0a */
[----:B------:R-:W-:Y:S02]  /*0f30*/  VIADD R10, R2, 0xffffff81 ;  /* 0xffffff81020a7836 */ /* 0x000fe40000000000 */
[----:B------:R-:W0:Y:S01]  /*0f40*/  MUFU.RCP R11, R3 ;  /* 0x00000003000b7308 */ /* 0x000e220000001000 */
[----:B------:R-:W-:Y:S01]  /*0f50*/  FADD.FTZ R13, -R3, -RZ ;  /* 0x800000ff030d7221 */ /* 0x000fe20000010100 */
[C---:B------:R-:W-:Y:S01]  /*0f60*/  IMAD R2, R10.reuse, -0x800000, R9 ;  /* 0xff8000000a027824 */ /* 0x040fe200078e0209 */
[----:B------:R-:W-:-:S05]  /*0f70*/  IADD3 R10, PT, PT, R10, 0x7f, -R15 ;  /* 0x0000007f0a0a7810 */ /* 0x000fca0007ffe80f */
[----:B------:R-:W-:Y:S02]  /*0f80*/  IMAD.IADD R10, R10, 0x1, R7 ;  /* 0x000000010a0a7824 */ /* 0x000fe400078e0207 */
[----:B0-----:R-:W-:-:S04]  /*0f90*/  FFMA R12, R11, R13, 1 ;  /* 0x3f8000000b0c7423 */ /* 0x001fc8000000000d */
[----:B------:R-:W-:-:S04]  /*0fa0*/  FFMA R14, R11, R12, R11 ;  /* 0x0000000c0b0e7223 */ /* 0x000fc8000000000b */
[----:B------:R-:W-:-:S04]  /*0fb0*/  FFMA R9, R2, R14, RZ ;  /* 0x0000000e02097223 */ /* 0x000fc800000000ff */
[----:B------:R-:W-:-:S04]  /*0fc0*/  FFMA R12, R13, R9, R2 ;  /* 0x000000090d0c7223 */ /* 0x000fc80000000002 */
[----:B------:R-:W-:-:S04]  /*0fd0*/  FFMA R9, R14, R12, R9 ;  /* 0x0000000c0e097223 */ /* 0x000fc80000000009 */
[----:B------:R-:W-:-:S04]  /*0fe0*/  FFMA R12, R13, R9, R2 ;  /* 0x000000090d0c7223 */ /* 0x000fc80000000002 */
[----:B------:R-:W-:-:S05]  /*0ff0*/  FFMA R2, R14, R12, R9 ;  /* 0x0000000c0e027223 */ /* 0x000fca0000000009 */
[----:B------:R-:W-:-:S04]  /*1000*/  SHF.R.U32.HI R3, RZ, 0x17, R2 ;  /* 0x00000017ff037819 */ /* 0x000fc80000011602 */
[----:B------:R-:W-:-:S05]  /*1010*/  LOP3.LUT R3, R3, 0xff, RZ, 0xc0, !PT ;  /* 0x000000ff03037812 */ /* 0x000fca00078ec0ff */
[----:B------:R-:W-:-:S04]  /*1020*/  IMAD.IADD R11, R3, 0x1, R10 ;  /* 0x00000001030b7824 */ /* 0x000fc800078e020a */
[----:B------:R-:W-:-:S05]  /*1030*/  VIADD R3, R11, 0xffffffff ;  /* 0xffffffff0b037836 */ /* 0x000fca0000000000 */
[----:B------:R-:W-:-:S13]  /*1040*/  ISETP.GE.U32.AND P0, PT, R3, 0xfe, PT ;  /* 0x000000fe0300780c */ /* 0x000fda0003f06070 */
[----:B------:R-:W-:Y:S05]  /*1050*/  @!P0 BRA `(.L_x_30) ;  /* 0x0000000000808947 */ /* 0x000fea0003800000 */
[----:B------:R-:W-:-:S13]  /*1060*/  ISETP.GT.AND P0, PT, R11, 0xfe, PT ;  /* 0x000000fe0b00780c */ /* 0x000fda0003f04270 */
[----:B------:R-:W-:Y:S05]  /*1070*/  @P0 BRA `(.L_x_31) ;  /* 0x00000000006c0947 */ /* 0x000fea0003800000 */
[----:B------:R-:W-:-:S13]  /*1080*/  ISETP.GE.AND P0, PT, R11, 0x1, PT ;  /* 0x000000010b00780c */ /* 0x000fda0003f06270 */
[----:B------:R-:W-:Y:S05]  /*1090*/  @P0 BRA `(.L_x_32) ;  /* 0x0000000000740947 */ /* 0x000fea0003800000 */
[----:B------:R-:W-:Y:S02]  /*10a0*/  ISETP.GE.AND P0, PT, R11, -0x18, PT ;  /* 0xffffffe80b00780c */ /* 0x000fe40003f06270 */
[----:B------:R-:W-:-:S11]  /*10b0*/  LOP3.LUT R2, R2, 0x80000000, RZ, 0xc0, !PT ;  /* 0x8000000002027812 */ /* 0x000fd600078ec0ff */
[----:B------:R-:W-:Y:S05]  /*10c0*/  @!P0 BRA `(.L_x_32) ;  /* 0x0000000000688947 */ /* 0x000fea0003800000 */
[CCC-:B------:R-:W-:Y:S01]  /*10d0*/  FFMA.RZ R3, R14.reuse, R12.reuse, R9.reuse ;  /* 0x0000000c0e037223 */ /* 0x1c0fe2000000c009 */
[CCC-:B------:R-:W-:Y:S01]  /*10e0*/  FFMA.RM R10, R14.reuse, R12.reuse, R9.reuse ;  /* 0x0000000c0e0a7223 */ /* 0x1c0fe20000004009 */
[C---:B------:R-:W-:Y:S02]  /*10f0*/  ISETP.NE.AND P3, PT, R11.reuse, RZ, PT ;  /* 0x000000ff0b00720c */ /* 0x040fe40003f65270 */
[----:B------:R-:W-:Y:S02]  /*1100*/  ISETP.NE.AND P1, PT, R11, RZ, PT ;  /* 0x000000ff0b00720c */ /* 0x000fe40003f25270 */
[----:B------:R-:W-:Y:S01]  /*1110*/  LOP3.LUT R7, R3, 0x7fffff, RZ, 0xc0, !PT ;  /* 0x007fffff03077812 */ /* 0x000fe200078ec0ff */
[----:B------:R-:W-:Y:S01]  /*1120*/  FFMA.RP R3, R14, R12, R9 ;  /* 0x0000000c0e037223 */ /* 0x000fe20000008009 */
[----:B------:R-:W-:Y:S02]  /*1130*/  VIADD R12, R11, 0x20 ;  /* 0x000000200b0c7836 */ /* 0x000fe40000000000 */
[----:B------:R-:W-:Y:S01]  /*1140*/  LOP3.LUT R7, R7, 0x800000, RZ, 0xfc, !PT ;  /* 0x0080000007077812 */ /* 0x000fe200078efcff */
[----:B------:R-:W-:Y:S01]  /*1150*/  IMAD.MOV R9, RZ, RZ, -R11 ;  /* 0x000000ffff097224 */ /* 0x000fe200078e0a0b */
[----:B------:R-:W-:-:S02]  /*1160*/  FSETP.NEU.FTZ.AND P0, PT, R3, R10, PT ;  /* 0x0000000a0300720b */ /* 0x000fc40003f1d000 */
[----:B------:R-:W-:Y:S02]  /*1170*/  SHF.L.U32 R12, R7, R12, RZ ;  /* 0x0000000c070c7219 */ /* 0x000fe400000006ff */
[----:B------:R-:W-:Y:S02]  /*1180*/  SEL R10, R9, RZ, P3 ;  /* 0x000000ff090a7207 */ /* 0x000fe40001800000 */
[----:B------:R-:W-:Y:S02]  /*1190*/  ISETP.NE.AND P1, PT, R12, RZ, P1 ;  /* 0x000000ff0c00720c */ /* 0x000fe40000f25270 */
[----:B------:R-:W-:Y:S02]  /*11a0*/  SHF.R.U32.HI R10, RZ, R10, R7 ;  /* 0x0000000aff0a7219 */ /* 0x000fe40000011607 */
[----:B------:R-:W-:Y:S02]  /*11b0*/  PLOP3.LUT P0, PT, P0, P1, PT, 0xf8, 0x8f ;  /* 0x00000000008f781c */ /* 0x000fe40000703f70 */
[----:B------:R-:W-:-:S02]  /*11c0*/  SHF.R.U32.HI R12, RZ, 0x1, R10 ;  /* 0x00000001ff0c7819 */ /* 0x000fc4000001160a */
[----:B------:R-:W-:-:S04]  /*11d0*/  SEL R3, RZ, 0x1, !P0 ;  /* 0x00000001ff037807 */ /* 0x000fc80004000000 */
[----:B------:R-:W-:-:S04]  /*11e0*/  LOP3.LUT R3, R3, 0x1, R12, 0xf8, !PT ;  /* 0x0000000103037812 */ /* 0x000fc800078ef80c */
[----:B------:R-:W-:-:S05]  /*11f0*/  LOP3.LUT R3, R3, R10, RZ, 0xc0, !PT ;  /* 0x0000000a03037212 */ /* 0x000fca00078ec0ff */
[----:B------:R-:W-:-:S05]  /*1200*/  IMAD.IADD R3, R12, 0x1, R3 ;  /* 0x000000010c037824 */ /* 0x000fca00078e0203 */
[----:B------:R-:W-:Y:S01]  /*1210*/  LOP3.LUT R2, R3, R2, RZ, 0xfc, !PT ;  /* 0x0000000203027212 */ /* 0x000fe200078efcff */
[----:B------:R-:W-:Y:S06]  /*1220*/  BRA `(.L_x_32) ;  /* 0x0000000000107947 */ /* 0x000fec0003800000 */
.L_x_31:
[----:B------:R-:W-:-:S04]  /*1230*/  LOP3.LUT R2, R2, 0x80000000, RZ, 0xc0, !PT ;  /* 0x8000000002027812 */ /* 0x000fc800078ec0ff */
[----:B------:R-:W-:Y:S01]  /*1240*/  LOP3.LUT R2, R2, 0x7f800000, RZ, 0xfc, !PT ;  /* 0x7f80000002027812 */ /* 0x000fe200078efcff */
[----:B------:R-:W-:Y:S06]  /*1250*/  BRA `(.L_x_32) ;  /* 0x0000000000047947 */ /* 0x000fec0003800000 */
.L_x_30:
[----:B------:R-:W-:-:S07]  /*1260*/  IMAD R2, R10, 0x800000, R2 ;  /* 0x008000000a027824 */ /* 0x000fce00078e0202 */
.L_x_32:
[----:B------:R-:W-:Y:S05]  /*1270*/  BSYNC.RECONVERGENT B4 ;  /* 0x0000000000047941 */ /* 0x000fea0003800200 */
.L_x_29:
[----:B------:R-:W-:Y:S05]  /*1280*/  BRA `(.L_x_33) ;  /* 0x0000000000207947 */ /* 0x000fea0003800000 */
.L_x_28:
[----:B------:R-:W-:-:S04]  /*1290*/  LOP3.LUT R2, R3, 0x80000000, R9, 0x48, !PT ;  /* 0x8000000003027812 */ /* 0x000fc800078e4809 */
[----:B------:R-:W-:Y:S01]  /*12a0*/  LOP3.LUT R2, R2, 0x7f800000, RZ, 0xfc, !PT ;  /* 0x7f80000002027812 */ /* 0x000fe200078efcff */
[----:B------:R-:W-:Y:S06]  /*12b0*/  BRA `(.L_x_33) ;  /* 0x0000000000147947 */ /* 0x000fec0003800000 */
.L_x_27:
[----:B------:R-:W-:Y:S01]  /*12c0*/  LOP3.LUT R2, R3, 0x80000000, R9, 0x48, !PT ;  /* 0x8000000003027812 */ /* 0x000fe200078e4809 */
[----:B------:R-:W-:Y:S06]  /*12d0*/  BRA `(.L_x_33) ;  /* 0x00000000000c7947 */ /* 0x000fec0003800000 */
.L_x_26:
[----:B------:R-:W0:Y:S01]  /*12e0*/  MUFU.RSQ R2, -QNAN ;  /* 0xffc0000000027908 */ /* 0x000e220000001400 */
[----:B------:R-:W-:Y:S05]  /*12f0*/  BRA `(.L_x_33) ;  /* 0x0000000000047947 */ /* 0x000fea0003800000 */
.L_x_25:
[----:B------:R-:W-:-:S07]  /*1300*/  FADD.FTZ R2, R0, R3 ;  /* 0x0000000300027221 */ /* 0x000fce0000010000 */
.L_x_33:
[----:B------:R-:W-:Y:S05]  /*1310*/  BSYNC.RECONVERGENT B3 ;  /* 0x0000000000037941 */ /* 0x000fea0003800200 */
.L_x_23:
[----:B------:R-:W-:-:S04]  /*1320*/  IMAD.MOV.U32 R9, RZ, RZ, 0x0 ;  /* 0x00000000ff097424 */ /* 0x000fc800078e00ff */
[----:B0-----:R-:W-:Y:S05]  /*1330*/  RET.REL.NODEC R8 `(_Z25multi_tensor_apply_kernelI18TensorListMetadataILi3ELb0EEN18transformer_engine26multi_tensor_compute_scale30ComputeScaleAndScaleInvFunctorEJfbfEEvlPViT_T0_DpT1_) ;  /* 0xffffffec08307950 */ /* 0x001fea0003c3ffff */
.L_x_34:
[----:B------:R-:W-:-:S00]  /*1340*/  BRA `(.L_x_34) ;  /* 0xfffffffc00fc7947 */ /* 0x000fc0000383ffff */
[----:B------:R-:W-:-:S00]  /*1350*/  NOP ;  /* 0x0000000000007918 */ /* 0x000fc00000000000 */
        /* <DEDUP_REMOVED lines=10> */
.L_x_36:


//--------------------- .nv.shared.reserved.0     --------------------------
	.section	.nv.shared.reserved.0,"aw",@nobits
	.weak		__nv_reservedSMEM_offset_0_alias
	.size		__nv_reservedSMEM_offset_0_alias, 0, 64
	.other		__nv_reservedSMEM_offset_0_alias,@"STO_CUDA_RESERVED_SHARED STV_DEFAULT"
__nv_reservedSMEM_offset_0_alias:
	.zero		0
	.zero		64


//--------------------- .nv.constant0._Z25multi_tensor_apply_kernelI18TensorListMetadataILi3ELb0EEN18transformer_engine26multi_tensor_compute_scale30ComputeScaleAndScaleInvFunctorEJfbfEEvlPViT_T0_DpT1_ --------------------------
	.section	.nv.constant0._Z25multi_tensor_apply_kernelI18TensorListMetadataILi3ELb0EEN18transformer_engine26multi_tensor_compute_scale30ComputeScaleAndScaleInvFunctorEJfbfEEvlPViT_T0_DpT1_,"a",@progbits
	.sectionflags	@""
	.align	4
.nv.constant0._Z25multi_tensor_apply_kernelI18TensorListMetadataILi3ELb0EEN18transformer_engine26multi_tensor_compute_scale30ComputeScaleAndScaleInvFunctorEJfbfEEvlPViT_T0_DpT1_:
	.zero		3880


//--------------------- SYMBOLS --------------------------

	.type		.nv.reservedSmem.offset0,@object
	.size		.nv.reservedSmem.offset0,0x4
